//
// Generated by NVIDIA NVVM Compiler
//
// Compiler Build ID: CL-36424714
// Cuda compilation tools, release 13.0, V13.0.88
// Based on NVVM 20.0.0
//

.version 9.0
.target sm_100
.address_size 64

	// .globl	_Z11sumavecinosPfiS_i
.extern .func  (.param .b32 func_retval0) vprintf
(
	.param .b64 vprintf_param_0,
	.param .b64 vprintf_param_1
)
;
.global .align 1 .b8 $str[4] = {37, 100, 10};

.visible .entry _Z11sumavecinosPfiS_i(
	.param .u64 .ptr .align 1 _Z11sumavecinosPfiS_i_param_0,
	.param .u32 _Z11sumavecinosPfiS_i_param_1,
	.param .u64 .ptr .align 1 _Z11sumavecinosPfiS_i_param_2,
	.param .u32 _Z11sumavecinosPfiS_i_param_3
)
{
	.local .align 8 .b8 	__local_depot0[8];
	.reg .b64 	%SP;
	.reg .b64 	%SPL;
	.reg .pred 	%p<10>;
	.reg .b16 	%rs<3>;
	.reg .b32 	%r<68>;
	.reg .b32 	%f<20>;
	.reg .b64 	%rd<34>;

	mov.u64 	%SPL, __local_depot0;
	cvta.local.u64 	%SP, %SPL;
	ld.param.u64 	%rd4, [_Z11sumavecinosPfiS_i_param_0];
	ld.param.u64 	%rd3, [_Z11sumavecinosPfiS_i_param_2];
	ld.param.u32 	%r32, [_Z11sumavecinosPfiS_i_param_3];
	cvta.to.global.u64 	%rd1, %rd4;
	add.u64 	%rd5, %SP, 0;
	add.u64 	%rd2, %SPL, 0;
	mov.u32 	%r33, %ntid.x;
	mov.u32 	%r34, %ctaid.x;
	mov.u32 	%r35, %tid.x;
	mad.lo.s32 	%r1, %r33, %r34, %r35;
	sub.s32 	%r65, %r1, %r32;
	add.s32 	%r36, %r32, %r1;
	setp.gt.s32 	%p1, %r65, %r36;
	mov.f32 	%f19, 0f00000000;
	@%p1 bra 	$L__BB0_18;
	shl.b32 	%r3, %r32, 1;
	setp.lt.u32 	%p2, %r3, 3;
	mov.b32 	%r58, 0;
	@%p2 bra 	$L__BB0_13;
	sub.s32 	%r39, %r1, %r32;
	add.s32 	%r56, %r39, 1;
	add.s32 	%r40, %r3, 1;
	and.b32  	%r41, %r40, -4;
	neg.s32 	%r55, %r41;
	mov.b32 	%r58, 0;
	mov.u64 	%rd6, $str;
$L__BB0_3:
	add.s32 	%r9, %r56, -1;
	st.local.u32 	[%rd2], %r9;
	cvta.global.u64 	%rd7, %rd6;
	{ // callseq 0, 0
	.param .b64 param0;
	st.param.b64 	[param0], %rd7;
	.param .b64 param1;
	st.param.b64 	[param1], %rd5;
	.param .b32 retval0;
	call.uni (retval0), 
	vprintf, 
	(
	param0, 
	param1
	);
	ld.param.b32 	%r42, [retval0];
	} // callseq 0
	setp.gt.u32 	%p3, %r9, 1023;
	@%p3 bra 	$L__BB0_5;
	cvt.rn.f32.s32 	%f4, %r58;
	mul.wide.u32 	%rd9, %r9, 4;
	add.s64 	%rd10, %rd1, %rd9;
	ld.global.f32 	%f5, [%rd10];
	add.f32 	%f6, %f5, %f4;
	cvt.rzi.s32.f32 	%r58, %f6;
$L__BB0_5:
	st.local.u32 	[%rd2], %r56;
	cvta.global.u64 	%rd12, %rd6;
	{ // callseq 1, 0
	.param .b64 param0;
	st.param.b64 	[param0], %rd12;
	.param .b64 param1;
	st.param.b64 	[param1], %rd5;
	.param .b32 retval0;
	call.uni (retval0), 
	vprintf, 
	(
	param0, 
	param1
	);
	ld.param.b32 	%r44, [retval0];
	} // callseq 1
	setp.gt.u32 	%p4, %r56, 1023;
	@%p4 bra 	$L__BB0_7;
	cvt.rn.f32.s32 	%f7, %r58;
	mul.wide.u32 	%rd14, %r56, 4;
	add.s64 	%rd15, %rd1, %rd14;
	ld.global.f32 	%f8, [%rd15];
	add.f32 	%f9, %f8, %f7;
	cvt.rzi.s32.f32 	%r58, %f9;
$L__BB0_7:
	add.s32 	%r14, %r56, 1;
	st.local.u32 	[%rd2], %r14;
	cvta.global.u64 	%rd17, %rd6;
	{ // callseq 2, 0
	.param .b64 param0;
	st.param.b64 	[param0], %rd17;
	.param .b64 param1;
	st.param.b64 	[param1], %rd5;
	.param .b32 retval0;
	call.uni (retval0), 
	vprintf, 
	(
	param0, 
	param1
	);
	ld.param.b32 	%r46, [retval0];
	} // callseq 2
	setp.gt.u32 	%p5, %r14, 1023;
	@%p5 bra 	$L__BB0_9;
	cvt.rn.f32.s32 	%f10, %r58;
	mul.wide.u32 	%rd19, %r14, 4;
	add.s64 	%rd20, %rd1, %rd19;
	ld.global.f32 	%f11, [%rd20];
	add.f32 	%f12, %f11, %f10;
	cvt.rzi.s32.f32 	%r58, %f12;
$L__BB0_9:
	add.s32 	%r48, %r14, 1;
	st.local.u32 	[%rd2], %r48;
	cvta.global.u64 	%rd22, %rd6;
	{ // callseq 3, 0
	.param .b64 param0;
	st.param.b64 	[param0], %rd22;
	.param .b64 param1;
	st.param.b64 	[param1], %rd5;
	.param .b32 retval0;
	call.uni (retval0), 
	vprintf, 
	(
	param0, 
	param1
	);
	ld.param.b32 	%r49, [retval0];
	} // callseq 3
	setp.gt.u32 	%p6, %r48, 1023;
	@%p6 bra 	$L__BB0_11;
	cvt.rn.f32.s32 	%f13, %r58;
	add.s32 	%r51, %r56, 2;
	mul.wide.u32 	%rd24, %r51, 4;
	add.s64 	%rd25, %rd1, %rd24;
	ld.global.f32 	%f14, [%rd25];
	add.f32 	%f15, %f14, %f13;
	cvt.rzi.s32.f32 	%r58, %f15;
$L__BB0_11:
	add.s32 	%r56, %r56, 4;
	add.s32 	%r55, %r55, 4;
	setp.ne.s32 	%p7, %r55, 0;
	@%p7 bra 	$L__BB0_3;
	add.s32 	%r65, %r56, -1;
$L__BB0_13:
	cvt.u16.u32 	%rs1, %r32;
	and.b16  	%rs2, %rs1, 1;
	mul.wide.u16 	%r52, %rs2, 2;
	neg.s32 	%r64, %r52;
	mov.u64 	%rd26, $str;
$L__BB0_14:
	.pragma "nounroll";
	st.local.u32 	[%rd2], %r65;
	cvta.global.u64 	%rd27, %rd26;
	{ // callseq 4, 0
	.param .b64 param0;
	st.param.b64 	[param0], %rd27;
	.param .b64 param1;
	st.param.b64 	[param1], %rd5;
	.param .b32 retval0;
	call.uni (retval0), 
	vprintf, 
	(
	param0, 
	param1
	);
	ld.param.b32 	%r53, [retval0];
	} // callseq 4
	setp.gt.u32 	%p8, %r65, 1023;
	@%p8 bra 	$L__BB0_16;
	cvt.rn.f32.s32 	%f16, %r58;
	mul.wide.u32 	%rd29, %r65, 4;
	add.s64 	%rd30, %rd1, %rd29;
	ld.global.f32 	%f17, [%rd30];
	add.f32 	%f18, %f17, %f16;
	cvt.rzi.s32.f32 	%r58, %f18;
$L__BB0_16:
	add.s32 	%r65, %r65, 1;
	add.s32 	%r64, %r64, 1;
	setp.ne.s32 	%p9, %r64, 1;
	@%p9 bra 	$L__BB0_14;
	cvt.rn.f32.s32 	%f19, %r58;
$L__BB0_18:
	cvta.to.global.u64 	%rd31, %rd3;
	mul.wide.s32 	%rd32, %r1, 4;
	add.s64 	%rd33, %rd31, %rd32;
	st.global.f32 	[%rd33], %f19;
	ret;

}


// ===== COMPILED SASS (sm_100) =====

	.target	sm_100

	.elftype	@"ET_EXEC"


//--------------------- .note.nv.tkinfo           --------------------------
	.section	.note.nv.tkinfo,"",@"SHT_NOTE"
	.sectionflags	@"SHF_NOTE_NV_TKINFO"
	.tkinfo
        /*0018*/ 	.word	0x00000002
        /*0030*/ 	.string	""
        /*0030*/ 	.string	"ptxas"
        /*0030*/ 	.string	"Cuda compilation tools, release 13.0, V13.0.88"
        /*0030*/ 	.string	"Build cuda_13.0.r13.0/compiler.36424714_0"
        /*0030*/ 	.string	"-arch sm_100 -m 64 "



//--------------------- .note.nv.cuinfo           --------------------------
	.section	.note.nv.cuinfo,"",@"SHT_NOTE"
	.sectionflags	@"SHF_NOTE_NV_CUINFO"
        /*0018*/ 	.short	0x0002
        /*001a*/ 	.short	0x0064
        /*001c*/ 	.short	0x0082
	.zero		2


//--------------------- .nv.info                  --------------------------
	.section	.nv.info,"",@"SHT_CUDA_INFO"
	.align	4


	//----- nvinfo : EIATTR_REGCOUNT
	.align		4
        /*0000*/ 	.byte	0x04, 0x2f
        /*0002*/ 	.short	(.L_2 - .L_1)
	.align		4
.L_1:
        /*0004*/ 	.word	index@(_Z11sumavecinosPfiS_i)
        /*0008*/ 	.word	0x0000001e


	//----- nvinfo : EIATTR_FRAME_SIZE
	.align		4
.L_2:
        /*000c*/ 	.byte	0x04, 0x11
        /*000e*/ 	.short	(.L_4 - .L_3)
	.align		4
.L_3:
        /*0010*/ 	.word	index@(_Z11sumavecinosPfiS_i)
        /*0014*/ 	.word	0x00000008


	//----- nvinfo : EIATTR_MIN_STACK_SIZE
	.align		4
.L_4:
        /*0018*/ 	.byte	0x04, 0x12
        /*001a*/ 	.short	(.L_6 - .L_5)
	.align		4
.L_5:
        /*001c*/ 	.word	index@(_Z11sumavecinosPfiS_i)
        /*0020*/ 	.word	0x00000008
.L_6:


//--------------------- .nv.compat                --------------------------
	.section	.nv.compat,"",@"SHT_CUDA_COMPAT_INFO"
	.align	4
        /*0000*/ 	.byte	0x02, 0x09, 0x00, 0x00, 0x02, 0x02, 0x01, 0x00, 0x02, 0x05, 0x05, 0x00, 0x03, 0x07, 0x01, 0x01
        /*0010*/ 	.byte	0x02, 0x03, 0x00, 0x00, 0x02, 0x06, 0x01, 0x00, 0x04, 0x0b, 0x08, 0x00, 0x09, 0x00, 0x00, 0x00
        /*0020*/ 	.byte	0x00, 0x00, 0x00, 0x00


//--------------------- .nv.info._Z11sumavecinosPfiS_i --------------------------
	.section	.nv.info._Z11sumavecinosPfiS_i,"",@"SHT_CUDA_INFO"
	.sectionflags	@""
	.align	4


	//----- nvinfo : EIATTR_CUDA_API_VERSION
	.align		4
        /*0000*/ 	.byte	0x04, 0x37
        /*0002*/ 	.short	(.L_8 - .L_7)
.L_7:
        /*0004*/ 	.word	0x00000082


	//----- nvinfo : EIATTR_KPARAM_INFO
	.align		4
.L_8:
        /*0008*/ 	.byte	0x04, 0x17
        /*000a*/ 	.short	(.L_10 - .L_9)
.L_9:
        /*000c*/ 	.word	0x00000000
        /*0010*/ 	.short	0x0003
        /*0012*/ 	.short	0x0018
        /*0014*/ 	.byte	0x00, 0xf0, 0x11, 0x00


	//----- nvinfo : EIATTR_KPARAM_INFO
	.align		4
.L_10:
        /*0018*/ 	.byte	0x04, 0x17
        /*001a*/ 	.short	(.L_12 - .L_11)
.L_11:
        /*001c*/ 	.word	0x00000000
        /*0020*/ 	.short	0x0002
        /*0022*/ 	.short	0x0010
        /*0024*/ 	.byte	0x00, 0xf5, 0x21, 0x00


	//----- nvinfo : EIATTR_KPARAM_INFO
	.align		4
.L_12:
        /*0028*/ 	.byte	0x04, 0x17
        /*002a*/ 	.short	(.L_14 - .L_13)
.L_13:
        /*002c*/ 	.word	0x00000000
        /*0030*/ 	.short	0x0001
        /*0032*/ 	.short	0x0008
        /*0034*/ 	.byte	0x00, 0xf0, 0x11, 0x00


	//----- nvinfo : EIATTR_KPARAM_INFO
	.align		4
.L_14:
        /*0038*/ 	.byte	0x04, 0x17
        /*003a*/ 	.short	(.L_16 - .L_15)
.L_15:
        /*003c*/ 	.word	0x00000000
        /*0040*/ 	.short	0x0000
        /*0042*/ 	.short	0x0000
        /*0044*/ 	.byte	0x00, 0xf5, 0x21, 0x00


	//----- nvinfo : EIATTR_SPARSE_MMA_MASK
	.align		4
.L_16:
        /*0048*/ 	.byte	0x03, 0x50
        /*004a*/ 	.short	0x0000


	//----- nvinfo : EIATTR_MAXREG_COUNT
	.align		4
        /*004c*/ 	.byte	0x03, 0x1b
        /*004e*/ 	.short	0x00ff


	//----- nvinfo : EIATTR_EXTERNS
	.align		4
        /*0050*/ 	.byte	0x04, 0x0f
        /*0052*/ 	.short	(.L_18 - .L_17)


	//   ....[0]....
	.align		4
.L_17:
        /*0054*/ 	.word	index@(vprintf)


	//----- nvinfo : EIATTR_MERCURY_ISA_VERSION
	.align		4
.L_18:
        /*0058*/ 	.byte	0x03, 0x5f
        /*005a*/ 	.short	0x0101


	//----- nvinfo : EIATTR_VRC_CTA_INIT_COUNT
	.align		4
        /*005c*/ 	.byte	0x02, 0x4a
	.zero		1
	.zero		1


	//----- nvinfo : EIATTR_SYSCALL_OFFSETS
	.align		4
        /*0060*/ 	.byte	0x04, 0x46
        /*0062*/ 	.short	(.L_20 - .L_19)


	//   ....[0]....
.L_19:
        /*0064*/ 	.word	0x000002a0


	//   ....[1]....
        /*0068*/ 	.word	0x000003b0


	//   ....[2]....
        /*006c*/ 	.word	0x000004d0


	//   ....[3]....
        /*0070*/ 	.word	0x000005f0


	//   ....[4]....
        /*0074*/ 	.word	0x00000820


	//----- nvinfo : EIATTR_EXIT_INSTR_OFFSETS
	.align		4
.L_20:
        /*0078*/ 	.byte	0x04, 0x1c
        /*007a*/ 	.short	(.L_22 - .L_21)


	//   ....[0]....
.L_21:
        /*007c*/ 	.word	0x00000960


	//----- nvinfo : EIATTR_CRS_STACK_SIZE
	.align		4
.L_22:
        /*0080*/ 	.byte	0x04, 0x1e
        /*0082*/ 	.short	(.L_24 - .L_23)
.L_23:
        /*0084*/ 	.word	0x00000000


	//----- nvinfo : EIATTR_CBANK_PARAM_SIZE
	.align		4
.L_24:
        /*0088*/ 	.byte	0x03, 0x19
        /*008a*/ 	.short	0x001c


	//----- nvinfo : EIATTR_PARAM_CBANK
	.align		4
        /*008c*/ 	.byte	0x04, 0x0a
        /*008e*/ 	.short	(.L_26 - .L_25)
	.align		4
.L_25:
        /*0090*/ 	.word	index@(.nv.constant0._Z11sumavecinosPfiS_i)
        /*0094*/ 	.short	0x0380
        /*0096*/ 	.short	0x001c


	//----- nvinfo : EIATTR_SW_WAR
	.align		4
.L_26:
        /*0098*/ 	.byte	0x04, 0x36
        /*009a*/ 	.short	(.L_28 - .L_27)
.L_27:
        /*009c*/ 	.word	0x00000008
.L_28:


//--------------------- .nv.callgraph             --------------------------
	.section	.nv.callgraph,"",@"SHT_CUDA_CALLGRAPH"
	.align	4
	.sectionentsize	8
	.align		4
        /*0000*/ 	.word	0x00000000
	.align		4
        /*0004*/ 	.word	0xffffffff
	.align		4
        /*0008*/ 	.word	index@(_Z11sumavecinosPfiS_i)
	.align		4
        /*000c*/ 	.word	index@(vprintf)
	.align		4
        /*0010*/ 	.word	0x00000000
	.align		4
        /*0014*/ 	.word	0xfffffffe
	.align		4
        /*0018*/ 	.word	0x00000000
	.align		4
        /*001c*/ 	.word	0xfffffffd
	.align		4
        /*0020*/ 	.word	0x00000000
	.align		4
        /*0024*/ 	.word	0xfffffffc


//--------------------- .nv.constant4             --------------------------
	.section	.nv.constant4,"a",@progbits
	.align	8
	.align		8
.nv.constant4:
        /*0000*/ 	.dword	vprintf
	.align		8
        /*0008*/ 	.dword	$str


//--------------------- .text._Z11sumavecinosPfiS_i --------------------------
	.section	.text._Z11sumavecinosPfiS_i,"ax",@progbits
	.align	128
        .global         _Z11sumavecinosPfiS_i
        .type           _Z11sumavecinosPfiS_i,@function
        .size           _Z11sumavecinosPfiS_i,(.L_x_17 - _Z11sumavecinosPfiS_i)
        .other          _Z11sumavecinosPfiS_i,@"STO_CUDA_ENTRY STV_DEFAULT"
_Z11sumavecinosPfiS_i:
.text._Z11sumavecinosPfiS_i:
[----:B------:R-:W0:Y:S01]  /*0000*/  LDC R1, c[0x0][0x37c] ;  /* 0x0000df00ff017b82 */ /* 0x000e220000000800 */
[----:B------:R-:W1:Y:S01]  /*0010*/  S2R R23, SR_CTAID.X ;  /* 0x0000000000177919 */ /* 0x000e620000002500 */
[----:B------:R-:W2:Y:S01]  /*0020*/  LDCU UR5, c[0x0][0x2fc] ;  /* 0x00005f80ff0577ac */ /* 0x000ea20008000800 */
[----:B0-----:R-:W-:Y:S01]  /*0030*/  VIADD R1, R1, 0xfffffff8 ;  /* 0xfffffff801017836 */ /* 0x001fe20000000000 */
[----:B------:R-:W-:Y:S01]  /*0040*/  BSSY.RECONVERGENT B7, `(.L_x_0) ;  /* 0x000008e000077945 */ /* 0x000fe20003800200 */
[----:B------:R-:W1:Y:S01]  /*0050*/  S2R R0, SR_TID.X ;  /* 0x0000000000007919 */ /* 0x000e620000002100 */
[----:B------:R-:W1:Y:S01]  /*0060*/  LDCU UR6, c[0x0][0x360] ;  /* 0x00006c00ff0677ac */ /* 0x000e620008000800 */
[----:B------:R-:W-:Y:S01]  /*0070*/  HFMA2 R17, -RZ, RZ, 0, 0 ;  /* 0x00000000ff117431 */ /* 0x000fe200000001ff */
[----:B------:R-:W0:Y:S01]  /*0080*/  LDCU UR38, c[0x0][0x398] ;  /* 0x00007300ff2677ac */ /* 0x000e220008000800 */
[----:B------:R-:W3:Y:S01]  /*0090*/  LDCU UR4, c[0x0][0x2f8] ;  /* 0x00005f00ff0477ac */ /* 0x000ee20008000800 */
[----:B------:R-:W4:Y:S01]  /*00a0*/  LDCU.64 UR36, c[0x0][0x358] ;  /* 0x00006b00ff2477ac */ /* 0x000f220008000a00 */
[----:B---3--:R-:W-:Y:S01]  /*00b0*/  IADD3 R22, P1, PT, R1, UR4, RZ ;  /* 0x0000000401167c10 */ /* 0x008fe2000ff3e0ff */
[----:B-1----:R-:W-:-:S04]  /*00c0*/  IMAD R23, R23, UR6, R0 ;  /* 0x0000000617177c24 */ /* 0x002fc8000f8e0200 */
[----:B--2---:R-:W-:Y:S02]  /*00d0*/  IMAD.X R19, RZ, RZ, UR5, P1 ;  /* 0x00000005ff137e24 */ /* 0x004fe400088e06ff */
[C---:B0-----:R-:W-:Y:S02]  /*00e0*/  VIADD R18, R23.reuse, -UR38 ;  /* 0x8000002617127c36 */ /* 0x041fe40008000000 */
[----:B------:R-:W-:-:S05]  /*00f0*/  VIADD R3, R23, UR38 ;  /* 0x0000002617037c36 */ /* 0x000fca0008000000 */
[----:B------:R-:W-:-:S13]  /*0100*/  ISETP.GT.AND P0, PT, R18, R3, PT ;  /* 0x000000031200720c */ /* 0x000fda0003f04270 */
[----:B----4-:R-:W-:Y:S05]  /*0110*/  @P0 BRA `(.L_x_1) ;  /* 0x0000000800000947 */ /* 0x010fea0003800000 */
[----:B------:R-:W-:Y:S01]  /*0120*/  USHF.L.U32 UR4, UR38, 0x1, URZ ;  /* 0x0000000126047899 */ /* 0x000fe200080006ff */
[----:B------:R-:W-:-:S03]  /*0130*/  IMAD.MOV.U32 R17, RZ, RZ, RZ ;  /* 0x000000ffff117224 */ /* 0x000fc600078e00ff */
[----:B------:R-:W-:-:S09]  /*0140*/  UISETP.GE.U32.AND UP0, UPT, UR4, 0x3, UPT ;  /* 0x000000030400788c */ /* 0x000fd2000bf06070 */
[----:B------:R-:W-:Y:S05]  /*0150*/  BRA.U !UP0, `(.L_x_2) ;  /* 0x0000000508687547 */ /* 0x000fea000b800000 */
[----:B------:R-:W-:Y:S01]  /*0160*/  UIADD3 UR4, UPT, UPT, UR4, 0x1, URZ ;  /* 0x0000000104047890 */ /* 0x000fe2000fffe0ff */
[----:B------:R-:W-:Y:S01]  /*0170*/  BSSY.RECONVERGENT B6, `(.L_x_3) ;  /* 0x0000057000067945 */ /* 0x000fe20003800200 */
[----:B------:R-:W-:Y:S01]  /*0180*/  VIADD R18, R18, 0x1 ;  /* 0x0000000112127836 */ /* 0x000fe20000000000 */
[----:B------:R-:W-:Y:S01]  /*0190*/  MOV R17, RZ ;  /* 0x000000ff00117202 */ /* 0x000fe20000000f00 */
[----:B------:R-:W-:-:S04]  /*01a0*/  ULOP3.LUT UR4, UR4, 0xfffffffc, URZ, 0xc0, !UPT ;  /* 0xfffffffc04047892 */ /* 0x000fc8000f8ec0ff */
[----:B------:R-:W-:-:S06]  /*01b0*/  UIADD3 UR4, UPT, UPT, -UR4, URZ, URZ ;  /* 0x000000ff04047290 */ /* 0x000fcc000fffe1ff */
[----:B------:R-:W-:-:S07]  /*01c0*/  IMAD.U32 R16, RZ, RZ, UR4 ;  /* 0x00000004ff107e24 */ /* 0x000fce000f8e00ff */
.L_x_10:
[----:B------:R-:W-:Y:S01]  /*01d0*/  MOV R2, 0x0 ;  /* 0x0000000000027802 */ /* 0x000fe20000000f00 */
[----:B------:R-:W-:Y:S01]  /*01e0*/  VIADD R26, R18, 0xffffffff ;  /* 0xffffffff121a7836 */ /* 0x000fe20000000000 */
[----:B0-----:R-:W0:Y:S01]  /*01f0*/  LDCU.64 UR4, c[0x4][0x8] ;  /* 0x01000100ff0477ac */ /* 0x001e220008000a00 */
[----:B------:R-:W-:Y:S01]  /*0200*/  IADD3 R16, PT, PT, R16, 0x4, RZ ;  /* 0x0000000410107810 */ /* 0x000fe20007ffe0ff */
[----:B------:R-:W-:Y:S01]  /*0210*/  IMAD.MOV.U32 R7, RZ, RZ, R19 ;  /* 0x000000ffff077224 */ /* 0x000fe200078e0013 */
[----:B------:R-:W-:Y:S01]  /*0220*/  MOV R6, R22 ;  /* 0x0000001600067202 */ /* 0x000fe20000000f00 */
[----:B------:R1:W-:Y:S01]  /*0230*/  STL [R1], R26 ;  /* 0x0000001a01007387 */ /* 0x0003e20000100800 */
[----:B------:R-:W2:Y:S01]  /*0240*/  LDC.64 R2, c[0x4][R2] ;  /* 0x0100000002027b82 */ /* 0x000ea20000000a00 */
[----:B------:R-:W-:-:S04]  /*0250*/  ISETP.NE.AND P0, PT, R16, RZ, PT ;  /* 0x000000ff1000720c */ /* 0x000fc80003f05270 */
[----:B------:R-:W-:Y:S01]  /*0260*/  P2R R24, PR, RZ, 0x1 ;  /* 0x00000001ff187803 */ /* 0x000fe20000000000 */
[----:B0-----:R-:W-:Y:S02]  /*0270*/  IMAD.U32 R4, RZ, RZ, UR4 ;  /* 0x00000004ff047e24 */ /* 0x001fe4000f8e00ff */
[----:B-1----:R-:W-:-:S07]  /*0280*/  IMAD.U32 R5, RZ, RZ, UR5 ;  /* 0x00000005ff057e24 */ /* 0x002fce000f8e00ff */
[----:B------:R-:W-:-:S07]  /*0290*/  LEPC R20, `(.L_x_4) ;  /* 0x000000001014794e */ /* 0x000fce0000000000 */
[----:B--2---:R-:W-:Y:S05]  /*02a0*/  CALL.ABS.NOINC R2 ;  /* 0x0000000002007343 */ /* 0x004fea0003c00000 */
.L_x_4:
[----:B------:R-:W-:Y:S01]  /*02b0*/  ISETP.GT.U32.AND P0, PT, R26, 0x3ff, PT ;  /* 0x000003ff1a00780c */ /* 0x000fe20003f04070 */
[----:B------:R-:W0:-:S12]  /*02c0*/  LDCU.64 UR4, c[0x4][0x8] ;  /* 0x01000100ff0477ac */ /* 0x000e180008000a00 */
[----:B------:R-:W1:Y:S02]  /*02d0*/  @!P0 LDC.64 R2, c[0x0][0x380] ;  /* 0x0000e000ff028b82 */ /* 0x000e640000000a00 */
[----:B-1----:R-:W-:-:S06]  /*02e0*/  @!P0 IMAD.WIDE.U32 R26, R26, 0x4, R2 ;  /* 0x000000041a1a8825 */ /* 0x002fcc00078e0002 */
[----:B------:R-:W2:Y:S01]  /*02f0*/  @!P0 LDG.E R27, desc[UR36][R26.64] ;  /* 0x000000241a1b8981 */ /* 0x000ea2000c1e1900 */
[----:B------:R-:W-:Y:S01]  /*0300*/  MOV R2, 0x0 ;  /* 0x0000000000027802 */ /* 0x000fe20000000f00 */
[----:B0-----:R-:W-:Y:S01]  /*0310*/  IMAD.U32 R4, RZ, RZ, UR4 ;  /* 0x00000004ff047e24 */ /* 0x001fe2000f8e00ff */
[----:B------:R-:W-:Y:S01]  /*0320*/  @!P0 I2FP.F32.S32 R0, R17 ;  /* 0x0000001100008245 */ /* 0x000fe20000201400 */
[----:B------:R0:W-:Y:S01]  /*0330*/  STL [R1], R18 ;  /* 0x0000001201007387 */ /* 0x0001e20000100800 */
[----:B------:R-:W-:Y:S01]  /*0340*/  MOV R5, UR5 ;  /* 0x0000000500057c02 */ /* 0x000fe20008000f00 */
[----:B------:R-:W-:Y:S01]  /*0350*/  IMAD.MOV.U32 R6, RZ, RZ, R22 ;  /* 0x000000ffff067224 */ /* 0x000fe200078e0016 */
[----:B------:R-:W1:Y:S01]  /*0360*/  LDC.64 R2, c[0x4][R2] ;  /* 0x0100000002027b82 */ /* 0x000e620000000a00 */
[----:B------:R-:W-:Y:S02]  /*0370*/  IMAD.MOV.U32 R7, RZ, RZ, R19 ;  /* 0x000000ffff077224 */ /* 0x000fe400078e0013 */
[----:B--2---:R-:W-:-:S04]  /*0380*/  @!P0 FADD R0, R0, R27 ;  /* 0x0000001b00008221 */ /* 0x004fc80000000000 */
[----:B-1----:R0:W2:Y:S03]  /*0390*/  @!P0 F2I.TRUNC.NTZ R17, R0 ;  /* 0x0000000000118305 */ /* 0x0020a6000020f100 */
[----:B------:R-:W-:-:S07]  /*03a0*/  LEPC R20, `(.L_x_5) ;  /* 0x000000001014794e */ /* 0x000fce0000000000 */
[----:B0-2---:R-:W-:Y:S05]  /*03b0*/  CALL.ABS.NOINC R2 ;  /* 0x0000000002007343 */ /* 0x005fea0003c00000 */
.L_x_5:
[----:B------:R-:W-:Y:S01]  /*03c0*/  ISETP.GT.U32.AND P0, PT, R18, 0x3ff, PT ;  /* 0x000003ff1200780c */ /* 0x000fe20003f04070 */
[----:B------:R-:W0:-:S12]  /*03d0*/  LDCU.64 UR4, c[0x4][0x8] ;  /* 0x01000100ff0477ac */ /* 0x000e180008000a00 */
[----:B------:R-:W1:Y:S02]  /*03e0*/  @!P0 LDC.64 R6, c[0x0][0x380] ;  /* 0x0000e000ff068b82 */ /* 0x000e640000000a00 */
[----:B-1----:R-:W-:-:S06]  /*03f0*/  @!P0 IMAD.WIDE.U32 R6, R18, 0x4, R6 ;  /* 0x0000000412068825 */ /* 0x002fcc00078e0006 */
[----:B------:R1:W2:Y:S01]  /*0400*/  @!P0 LDG.E R7, desc[UR36][R6.64] ;  /* 0x0000002406078981 */ /* 0x0002a2000c1e1900 */
[----:B------:R-:W-:Y:S01]  /*0410*/  MOV R2, 0x0 ;  /* 0x0000000000027802 */ /* 0x000fe20000000f00 */
[----:B0-----:R-:W-:Y:S01]  /*0420*/  IMAD.U32 R4, RZ, RZ, UR4 ;  /* 0x00000004ff047e24 */ /* 0x001fe2000f8e00ff */
[----:B------:R-:W-:Y:S01]  /*0430*/  IADD3 R26, PT, PT, R18, 0x1, RZ ;  /* 0x00000001121a7810 */ /* 0x000fe20007ffe0ff */
[----:B------:R-:W-:Y:S01]  /*0440*/  IMAD.U32 R5, RZ, RZ, UR5 ;  /* 0x00000005ff057e24 */ /* 0x000fe2000f8e00ff */
[----:B------:R-:W-:Y:S02]  /*0450*/  @!P0 I2FP.F32.S32 R0, R17 ;  /* 0x0000001100008245 */ /* 0x000fe40000201400 */
[----:B------:R-:W0:Y:S01]  /*0460*/  LDC.64 R2, c[0x4][R2] ;  /* 0x0100000002027b82 */ /* 0x000e220000000a00 */
[----:B------:R3:W-:Y:S01]  /*0470*/  STL [R1], R26 ;  /* 0x0000001a01007387 */ /* 0x0007e20000100800 */
[----:B-1----:R-:W-:Y:S01]  /*0480*/  MOV R6, R22 ;  /* 0x0000001600067202 */ /* 0x002fe20000000f00 */
[----:B--2---:R-:W-:Y:S01]  /*0490*/  @!P0 FADD R0, R0, R7 ;  /* 0x0000000700008221 */ /* 0x004fe20000000000 */
[----:B------:R-:W-:-:S03]  /*04a0*/  IMAD.MOV.U32 R7, RZ, RZ, R19 ;  /* 0x000000ffff077224 */ /* 0x000fc600078e0013 */
[----:B0-----:R3:W1:Y:S04]  /*04b0*/  @!P0 F2I.TRUNC.NTZ R17, R0 ;  /* 0x0000000000118305 */ /* 0x001668000020f100 */
[----:B------:R-:W-:-:S07]  /*04c0*/  LEPC R20, `(.L_x_6) ;  /* 0x000000001014794e */ /* 0x000fce0000000000 */
[----:B-1-3--:R-:W-:Y:S05]  /*04d0*/  CALL.ABS.NOINC R2 ;  /* 0x0000000002007343 */ /* 0x00afea0003c00000 */
.L_x_6:
[----:B------:R-:W-:Y:S01]  /*04e0*/  ISETP.GT.U32.AND P0, PT, R26, 0x3ff, PT ;  /* 0x000003ff1a00780c */ /* 0x000fe20003f04070 */
[----:B------:R-:W0:-:S12]  /*04f0*/  LDCU.64 UR4, c[0x4][0x8] ;  /* 0x01000100ff0477ac */ /* 0x000e180008000a00 */
[----:B------:R-:W1:Y:S02]  /*0500*/  @!P0 LDC.64 R6, c[0x0][0x380] ;  /* 0x0000e000ff068b82 */ /* 0x000e640000000a00 */
[----:B-1----:R-:W-:-:S06]  /*0510*/  @!P0 IMAD.WIDE.U32 R6, R26, 0x4, R6 ;  /* 0x000000041a068825 */ /* 0x002fcc00078e0006 */
[----:B------:R1:W2:Y:S01]  /*0520*/  @!P0 LDG.E R7, desc[UR36][R6.64] ;  /* 0x0000002406078981 */ /* 0x0002a2000c1e1900 */
[----:B------:R-:W-:Y:S01]  /*0530*/  MOV R2, 0x0 ;  /* 0x0000000000027802 */ /* 0x000fe20000000f00 */
[----:B------:R-:W-:Y:S01]  /*0540*/  VIADD R26, R18, 0x2 ;  /* 0x00000002121a7836 */ /* 0x000fe20000000000 */
[----:B------:R-:W-:Y:S01]  /*0550*/  @!P0 I2FP.F32.S32 R0, R17 ;  /* 0x0000001100008245 */ /* 0x000fe20000201400 */
[----:B0-----:R-:W-:Y:S01]  /*0560*/  IMAD.U32 R5, RZ, RZ, UR5 ;  /* 0x00000005ff057e24 */ /* 0x001fe2000f8e00ff */
[----:B------:R-:W-:Y:S02]  /*0570*/  MOV R4, UR4 ;  /* 0x0000000400047c02 */ /* 0x000fe40008000f00 */
[----:B------:R0:W-:Y:S01]  /*0580*/  STL [R1], R26 ;  /* 0x0000001a01007387 */ /* 0x0001e20000100800 */
[----:B------:R-:W3:Y:S01]  /*0590*/  LDC.64 R2, c[0x4][R2] ;  /* 0x0100000002027b82 */ /* 0x000ee20000000a00 */
[----:B-1----:R-:W-:Y:S02]  /*05a0*/  IMAD.MOV.U32 R6, RZ, RZ, R22 ;  /* 0x000000ffff067224 */ /* 0x002fe400078e0016 */
[----:B--2---:R-:W-:Y:S01]  /*05b0*/  @!P0 FADD R0, R0, R7 ;  /* 0x0000000700008221 */ /* 0x004fe20000000000 */
[----:B------:R-:W-:-:S03]  /*05c0*/  MOV R7, R19 ;  /* 0x0000001300077202 */ /* 0x000fc60000000f00 */
[----:B---3--:R0:W1:Y:S04]  /*05d0*/  @!P0 F2I.TRUNC.NTZ R17, R0 ;  /* 0x0000000000118305 */ /* 0x008068000020f100 */
[----:B------:R-:W-:-:S07]  /*05e0*/  LEPC R20, `(.L_x_7) ;  /* 0x000000001014794e */ /* 0x000fce0000000000 */
[----:B01----:R-:W-:Y:S05]  /*05f0*/  CALL.ABS.NOINC R2 ;  /* 0x0000000002007343 */ /* 0x003fea0003c00000 */
.L_x_7:
[----:B------:R-:W-:Y:S01]  /*0600*/  ISETP.GT.U32.AND P0, PT, R26, 0x3ff, PT ;  /* 0x000003ff1a00780c */ /* 0x000fe20003f04070 */
[----:B------:R-:W-:-:S12]  /*0610*/  BSSY.RECONVERGENT B0, `(.L_x_8) ;  /* 0x0000009000007945 */ /* 0x000fd80003800200 */
[----:B------:R-:W-:Y:S05]  /*0620*/  @P0 BRA `(.L_x_9) ;  /* 0x00000000001c0947 */ /* 0x000fea0003800000 */
[----:B------:R-:W0:Y:S01]  /*0630*/  LDC.64 R2, c[0x0][0x380] ;  /* 0x0000e000ff027b82 */ /* 0x000e220000000a00 */
[----:B------:R-:W-:-:S04]  /*0640*/  VIADD R5, R18, 0x2 ;  /* 0x0000000212057836 */ /* 0x000fc80000000000 */
[----:B0-----:R-:W-:-:S06]  /*0650*/  IMAD.WIDE.U32 R2, R5, 0x4, R2 ;  /* 0x0000000405027825 */ /* 0x001fcc00078e0002 */
[----:B------:R-:W2:Y:S01]  /*0660*/  LDG.E R2, desc[UR36][R2.64] ;  /* 0x0000002402027981 */ /* 0x000ea2000c1e1900 */
[----:B------:R-:W-:-:S05]  /*0670*/  I2FP.F32.S32 R17, R17 ;  /* 0x0000001100117245 */ /* 0x000fca0000201400 */
[----:B--2---:R-:W-:-:S06]  /*0680*/  FADD R17, R17, R2 ;  /* 0x0000000211117221 */ /* 0x004fcc0000000000 */
[----:B------:R-:W0:Y:S02]  /*0690*/  F2I.TRUNC.NTZ R17, R17 ;  /* 0x0000001100117305 */ /* 0x000e24000020f100 */
.L_x_9:
[----:B------:R-:W-:Y:S05]  /*06a0*/  BSYNC.RECONVERGENT B0 ;  /* 0x0000000000007941 */ /* 0x000fea0003800200 */
.L_x_8:
[----:B------:R-:W-:Y:S01]  /*06b0*/  ISETP.NE.AND P0, PT, R24, RZ, PT ;  /* 0x000000ff1800720c */ /* 0x000fe20003f05270 */
[----:B------:R-:W-:-:S12]  /*06c0*/  VIADD R18, R18, 0x4 ;  /* 0x0000000412127836 */ /* 0x000fd80000000000 */
[----:B------:R-:W-:Y:S05]  /*06d0*/  @P0 BRA `(.L_x_10) ;  /* 0xfffffff800bc0947 */ /* 0x000fea000383ffff */
[----:B------:R-:W-:Y:S05]  /*06e0*/  BSYNC.RECONVERGENT B6 ;  /* 0x0000000000067941 */ /* 0x000fea0003800200 */
.L_x_3:
[----:B------:R-:W-:-:S07]  /*06f0*/  IADD3 R18, PT, PT, R18, -0x1, RZ ;  /* 0xffffffff12127810 */ /* 0x000fce0007ffe0ff */
.L_x_2:
[----:B------:R-:W1:Y:S01]  /*0700*/  LDCU.U16 UR4, c[0x0][0x398] ;  /* 0x00007300ff0477ac */ /* 0x000e620008000400 */
[----:B------:R-:W-:Y:S01]  /*0710*/  BSSY.RECONVERGENT B6, `(.L_x_11) ;  /* 0x000001f000067945 */ /* 0x000fe20003800200 */
[----:B-1----:R-:W-:-:S04]  /*0720*/  USHF.L.U32 UR4, UR4, 0x1, URZ ;  /* 0x0000000104047899 */ /* 0x002fc800080006ff */
[----:B------:R-:W-:-:S04]  /*0730*/  ULOP3.LUT UR4, UR4, 0x2, URZ, 0xe2, !UPT ;  /* 0x0000000204047892 */ /* 0x000fc8000f8ee2ff */
[----:B------:R-:W-:-:S06]  /*0740*/  UIADD3 UR4, UPT, UPT, -UR4, URZ, URZ ;  /* 0x000000ff04047290 */ /* 0x000fcc000fffe1ff */
[----:B------:R-:W-:-:S07]  /*0750*/  IMAD.U32 R16, RZ, RZ, UR4 ;  /* 0x00000004ff107e24 */ /* 0x000fce000f8e00ff */
.L_x_15:
[----:B------:R-:W-:Y:S01]  /*0760*/  MOV R2, 0x0 ;  /* 0x0000000000027802 */ /* 0x000fe20000000f00 */
[----:B------:R1:W-:Y:S01]  /*0770*/  STL [R1], R18 ;  /* 0x0000001201007387 */ /* 0x0003e20000100800 */
[----:B------:R-:W2:Y:S01]  /*0780*/  LDCU.64 UR4, c[0x4][0x8] ;  /* 0x01000100ff0477ac */ /* 0x000ea20008000a00 */
[----:B------:R-:W-:Y:S01]  /*0790*/  VIADD R16, R16, 0x1 ;  /* 0x0000000110107836 */ /* 0x000fe20000000000 */
[----:B------:R-:W-:Y:S01]  /*07a0*/  MOV R7, R19 ;  /* 0x0000001300077202 */ /* 0x000fe20000000f00 */
[----:B------:R-:W-:Y:S01]  /*07b0*/  IMAD.MOV.U32 R6, RZ, RZ, R22 ;  /* 0x000000ffff067224 */ /* 0x000fe200078e0016 */
[----:B------:R-:W3:Y:S02]  /*07c0*/  LDC.64 R2, c[0x4][R2] ;  /* 0x0100000002027b82 */ /* 0x000ee40000000a00 */
[----:B------:R-:W-:-:S04]  /*07d0*/  ISETP.NE.AND P0, PT, R16, 0x1, PT ;  /* 0x000000011000780c */ /* 0x000fc80003f05270 */
[----:B------:R-:W-:Y:S02]  /*07e0*/  P2R R24, PR, RZ, 0x1 ;  /* 0x00000001ff187803 */ /* 0x000fe40000000000 */
[----:B--2---:R-:W-:Y:S01]  /*07f0*/  MOV R4, UR4 ;  /* 0x0000000400047c02 */ /* 0x004fe20008000f00 */
[----:B-1----:R-:W-:-:S07]  /*0800*/  IMAD.U32 R5, RZ, RZ, UR5 ;  /* 0x00000005ff057e24 */ /* 0x002fce000f8e00ff */
[----:B------:R-:W-:-:S07]  /*0810*/  LEPC R20, `(.L_x_12) ;  /* 0x000000001014794e */ /* 0x000fce0000000000 */
[----:B0--3--:R-:W-:Y:S05]  /*0820*/  CALL.ABS.NOINC R2 ;  /* 0x0000000002007343 */ /* 0x009fea0003c00000 */
.L_x_12:
[----:B------:R-:W-:Y:S01]  /*0830*/  ISETP.GT.U32.AND P0, PT, R18, 0x3ff, PT ;  /* 0x000003ff1200780c */ /* 0x000fe20003f04070 */
[----:B------:R-:W-:-:S12]  /*0840*/  BSSY.RECONVERGENT B0, `(.L_x_13) ;  /* 0x0000008000007945 */ /* 0x000fd80003800200 */
[----:B------:R-:W-:Y:S05]  /*0850*/  @P0 BRA `(.L_x_14) ;  /* 0x0000000000180947 */ /* 0x000fea0003800000 */
[----:B------:R-:W0:Y:S02]  /*0860*/  LDC.64 R2, c[0x0][0x380] ;  /* 0x0000e000ff027b82 */ /* 0x000e240000000a00 */
[----:B0-----:R-:W-:-:S06]  /*0870*/  IMAD.WIDE.U32 R2, R18, 0x4, R2 ;  /* 0x0000000412027825 */ /* 0x001fcc00078e0002 */
[----:B------:R-:W2:Y:S01]  /*0880*/  LDG.E R2, desc[UR36][R2.64] ;  /* 0x0000002402027981 */ /* 0x000ea2000c1e1900 */
[----:B------:R-:W-:-:S05]  /*0890*/  I2FP.F32.S32 R17, R17 ;  /* 0x0000001100117245 */ /* 0x000fca0000201400 */
[----:B--2---:R-:W-:-:S06]  /*08a0*/  FADD R17, R17, R2 ;  /* 0x0000000211117221 */ /* 0x004fcc0000000000 */
[----:B------:R-:W0:Y:S02]  /*08b0*/  F2I.TRUNC.NTZ R17, R17 ;  /* 0x0000001100117305 */ /* 0x000e24000020f100 */
.L_x_14:
[----:B------:R-:W-:Y:S05]  /*08c0*/  BSYNC.RECONVERGENT B0 ;  /* 0x0000000000007941 */ /* 0x000fea0003800200 */
.L_x_13:
[----:B------:R-:W-:Y:S01]  /*08d0*/  ISETP.NE.AND P0, PT, R24, RZ, PT ;  /* 0x000000ff1800720c */ /* 0x000fe20003f05270 */
[----:B------:R-:W-:-:S12]  /*08e0*/  VIADD R18, R18, 0x1 ;  /* 0x0000000112127836 */ /* 0x000fd80000000000 */
[----:B------:R-:W-:Y:S05]  /*08f0*/  @P0 BRA `(.L_x_15) ;  /* 0xfffffffc00980947 */ /* 0x000fea000383ffff */
[----:B------:R-:W-:Y:S05]  /*0900*/  BSYNC.RECONVERGENT B6 ;  /* 0x0000000000067941 */ /* 0x000fea0003800200 */
.L_x_11:
[----:B0-----:R-:W-:-:S07]  /*0910*/  I2FP.F32.S32 R17, R17 ;  /* 0x0000001100117245 */ /* 0x001fce0000201400 */
.L_x_1:
[----:B------:R-:W-:Y:S05]  /*0920*/  BSYNC.RECONVERGENT B7 ;  /* 0x0000000000077941 */ /* 0x000fea0003800200 */
.L_x_0:
[----:B------:R-:W0:Y:S02]  /*0930*/  LDC.64 R2, c[0x0][0x390] ;  /* 0x0000e400ff027b82 */ /* 0x000e240000000a00 */
[----:B0-----:R-:W-:-:S05]  /*0940*/  IMAD.WIDE R2, R23, 0x4, R2 ;  /* 0x0000000417027825 */ /* 0x001fca00078e0202 */
[----:B------:R-:W-:Y:S01]  /*0950*/  STG.E desc[UR36][R2.64], R17 ;  /* 0x0000001102007986 */ /* 0x000fe2000c101924 */
[----:B------:R-:W-:Y:S05]  /*0960*/  EXIT ;  /* 0x000000000000794d */ /* 0x000fea0003800000 */
.L_x_16:
[----:B------:R-:W-:-:S00]  /*0970*/  BRA `(.L_x_16) ;  /* 0xfffffffc00fc7947 */ /* 0x000fc0000383ffff */
[----:B------:R-:W-:-:S00]  /*0980*/  NOP ;  /* 0x0000000000007918 */ /* 0x000fc00000000000 */
[----:B------:R-:W-:-:S00]  /*0990*/  NOP ;  /* 0x0000000000007918 */ /* 0x000fc00000000000 */
[----:B------:R-:W-:-:S00]  /*09a0*/  NOP ;  /* 0x0000000000007918 */ /* 0x000fc00000000000 */
[----:B------:R-:W-:-:S00]  /*09b0*/  NOP ;  /* 0x0000000000007918 */ /* 0x000fc00000000000 */
[----:B------:R-:W-:-:S00]  /*09c0*/  NOP ;  /* 0x0000000000007918 */ /* 0x000fc00000000000 */
[----:B------:R-:W-:-:S00]  /*09d0*/  NOP ;  /* 0x0000000000007918 */ /* 0x000fc00000000000 */
[----:B------:R-:W-:-:S00]  /*09e0*/  NOP ;  /* 0x0000000000007918 */ /* 0x000fc00000000000 */
[----:B------:R-:W-:-:S00]  /*09f0*/  NOP ;  /* 0x0000000000007918 */ /* 0x000fc00000000000 */
.L_x_17:


//--------------------- .nv.global.init           --------------------------
	.section	.nv.global.init,"aw",@progbits
.nv.global.init:
	.type		$str,@object
	.size		$str,(.L_0 - $str)
$str:
        /*0000*/ 	.byte	0x25, 0x64, 0x0a, 0x00
.L_0:


//--------------------- .nv.shared.reserved.0     --------------------------
	.section	.nv.shared.reserved.0,"aw",@nobits
	.weak		__nv_reservedSMEM_offset_0_alias
	.size		__nv_reservedSMEM_offset_0_alias, 0, 64
	.other		__nv_reservedSMEM_offset_0_alias,@"STO_CUDA_RESERVED_SHARED STV_DEFAULT"
__nv_reservedSMEM_offset_0_alias:
	.zero		0
	.zero		64


//--------------------- .nv.constant0._Z11sumavecinosPfiS_i --------------------------
	.section	.nv.constant0._Z11sumavecinosPfiS_i,"a",@progbits
	.sectionflags	@""
	.align	4
.nv.constant0._Z11sumavecinosPfiS_i:
	.zero		924


//--------------------- SYMBOLS --------------------------

	.type		.nv.reservedSmem.offset0,@object
	.size		.nv.reservedSmem.offset0,0x4
	.type		vprintf,@function
